	.headerflags	@"EF_CUDA_TEXMODE_UNIFIED EF_CUDA_64BIT_ADDRESS EF_CUDA_ACCELERATORS EF_CUDA_SM90 EF_CUDA_VIRTUAL_SM(EF_CUDA_SM90)"
	.elftype	@"ET_EXEC"


//--------------------- .nv.info                  --------------------------
	.section	.nv.info,"",@"SHT_CUDA_INFO"
	.align	4


	//----- nvinfo : EIATTR_REGCOUNT
	.align		4
        /*0000*/ 	.byte	0x04, 0x2f
        /*0002*/ 	.short	(.L_1 - .L_0)
	.align		4
.L_0:
        /*0004*/ 	.word	index@(triton_poi_fused_cat_46)
        /*0008*/ 	.word	0x00000014


	//----- nvinfo : EIATTR_MIN_STACK_SIZE
	.align		4
.L_1:
        /*000c*/ 	.byte	0x04, 0x12
        /*000e*/ 	.short	(.L_3 - .L_2)
	.align		4
.L_2:
        /*0010*/ 	.word	index@(triton_poi_fused_cat_46)
        /*0014*/ 	.word	0x00000000


	//----- nvinfo : EIATTR_FRAME_SIZE
	.align		4
.L_3:
        /*0018*/ 	.byte	0x04, 0x11
        /*001a*/ 	.short	(.L_5 - .L_4)
	.align		4
.L_4:
        /*001c*/ 	.word	index@(triton_poi_fused_cat_46)
        /*0020*/ 	.word	0x00000000


	//----- nvinfo : EIATTR_MIN_STACK_SIZE
	.align		4
.L_5:
        /*0024*/ 	.byte	0x04, 0x12
        /*0026*/ 	.short	(.L_7 - .L_6)
	.align		4
.L_6:
        /*0028*/ 	.word	index@(triton_poi_fused_cat_46)
        /*002c*/ 	.word	0x00000000
.L_7:


//--------------------- .nv.info.triton_poi_fused_cat_46 --------------------------
	.section	.nv.info.triton_poi_fused_cat_46,"",@"SHT_CUDA_INFO"
	.sectionflags	@""
	.align	4


	//----- nvinfo : EIATTR_CUDA_API_VERSION
	.align		4
        /*0000*/ 	.byte	0x04, 0x37
        /*0002*/ 	.short	(.L_9 - .L_8)
.L_8:
        /*0004*/ 	.word	0x0000007c


	//----- nvinfo : EIATTR_KPARAM_INFO
	.align		4
.L_9:
        /*0008*/ 	.byte	0x04, 0x17
        /*000a*/ 	.short	(.L_11 - .L_10)
.L_10:
        /*000c*/ 	.word	0x00000000
        /*0010*/ 	.short	0x0004
        /*0012*/ 	.short	0x0020
        /*0014*/ 	.byte	0x00, 0xf0, 0x11, 0x00


	//----- nvinfo : EIATTR_KPARAM_INFO
	.align		4
.L_11:
        /*0018*/ 	.byte	0x04, 0x17
        /*001a*/ 	.short	(.L_13 - .L_12)
.L_12:
        /*001c*/ 	.word	0x00000000
        /*0020*/ 	.short	0x0003
        /*0022*/ 	.short	0x0018
        /*0024*/ 	.byte	0x00, 0xf4, 0x21, 0x00


	//----- nvinfo : EIATTR_KPARAM_INFO
	.align		4
.L_13:
        /*0028*/ 	.byte	0x04, 0x17
        /*002a*/ 	.short	(.L_15 - .L_14)
.L_14:
        /*002c*/ 	.word	0x00000000
        /*0030*/ 	.short	0x0002
        /*0032*/ 	.short	0x0010
        /*0034*/ 	.byte	0x00, 0xf4, 0x21, 0x00


	//----- nvinfo : EIATTR_KPARAM_INFO
	.align		4
.L_15:
        /*0038*/ 	.byte	0x04, 0x17
        /*003a*/ 	.short	(.L_17 - .L_16)
.L_16:
        /*003c*/ 	.word	0x00000000
        /*0040*/ 	.short	0x0001
        /*0042*/ 	.short	0x0008
        /*0044*/ 	.byte	0x00, 0xf4, 0x21, 0x00


	//----- nvinfo : EIATTR_KPARAM_INFO
	.align		4
.L_17:
        /*0048*/ 	.byte	0x04, 0x17
        /*004a*/ 	.short	(.L_19 - .L_18)
.L_18:
        /*004c*/ 	.word	0x00000000
        /*0050*/ 	.short	0x0000
        /*0052*/ 	.short	0x0000
        /*0054*/ 	.byte	0x00, 0xf4, 0x21, 0x00


	//----- nvinfo : EIATTR_SPARSE_MMA_MASK
	.align		4
.L_19:
        /*0058*/ 	.byte	0x03, 0x50
        /*005a*/ 	.short	0x0000


	//----- nvinfo : EIATTR_MAXREG_COUNT
	.align		4
        /*005c*/ 	.byte	0x03, 0x1b
        /*005e*/ 	.short	0x00ff


	//----- nvinfo : EIATTR_EXIT_INSTR_OFFSETS
	.align		4
        /*0060*/ 	.byte	0x04, 0x1c
        /*0062*/ 	.short	(.L_21 - .L_20)


	//   ....[0]....
.L_20:
        /*0064*/ 	.word	0x00000350


	//----- nvinfo : EIATTR_REQNTID
	.align		4
.L_21:
        /*0068*/ 	.byte	0x04, 0x10
        /*006a*/ 	.short	(.L_23 - .L_22)
.L_22:
        /*006c*/ 	.word	0x00000100
        /*0070*/ 	.word	0x00000001
        /*0074*/ 	.word	0x00000001


	//----- nvinfo : EIATTR_CBANK_PARAM_SIZE
	.align		4
.L_23:
        /*0078*/ 	.byte	0x03, 0x19
        /*007a*/ 	.short	0x0024


	//----- nvinfo : EIATTR_PARAM_CBANK
	.align		4
        /*007c*/ 	.byte	0x04, 0x0a
        /*007e*/ 	.short	(.L_25 - .L_24)
	.align		4
.L_24:
        /*0080*/ 	.word	index@(.nv.constant0.triton_poi_fused_cat_46)
        /*0084*/ 	.short	0x0210
        /*0086*/ 	.short	0x0024


	//----- nvinfo : EIATTR_SW_WAR
	.align		4
.L_25:
        /*0088*/ 	.byte	0x04, 0x36
        /*008a*/ 	.short	(.L_27 - .L_26)
.L_26:
        /*008c*/ 	.word	0x00000008
.L_27:


//--------------------- .nv.callgraph             --------------------------
	.section	.nv.callgraph,"",@"SHT_CUDA_CALLGRAPH"
	.align	4
	.sectionentsize	8
	.align		4
        /*0000*/ 	.word	0x00000000
	.align		4
        /*0004*/ 	.word	0xffffffff
	.align		4
        /*0008*/ 	.word	0x00000000
	.align		4
        /*000c*/ 	.word	0xfffffffe
	.align		4
        /*0010*/ 	.word	0x00000000
	.align		4
        /*0014*/ 	.word	0xfffffffd
	.align		4
        /*0018*/ 	.word	0x00000000
	.align		4
        /*001c*/ 	.word	0xfffffffc


//--------------------- .text.triton_poi_fused_cat_46 --------------------------
	.section	.text.triton_poi_fused_cat_46,"ax",@progbits
	.align	128
        .global         triton_poi_fused_cat_46
        .type           triton_poi_fused_cat_46,@function
        .size           triton_poi_fused_cat_46,(.L_x_1 - triton_poi_fused_cat_46)
        .other          triton_poi_fused_cat_46,@"STO_CUDA_ENTRY STV_DEFAULT"
triton_poi_fused_cat_46:
.text.triton_poi_fused_cat_46:
[----:B------:R-:W-:Y:S01]  /*0000*/  LDC R1, c[0x0][0x28] ;  /* 0x00000a00ff017b82 */ /* 0x000fe20000000800 */
[----:B------:R-:W1:Y:S07]  /*0010*/  S2R R0, SR_TID.X ;  /* 0x0000000000007919 */ /* 0x000e6e0000002100 */
[----:B------:R-:W2:Y:S01]  /*0020*/  LDC.64 R4, c[0x0][0x210] ;  /* 0x00008400ff047b82 */ /* 0x000ea20000000a00 */
[----:B------:R-:W-:Y:S01]  /*0030*/  ULDC.64 UR6, c[0x0][0x220] ;  /* 0x0000880000067ab9 */ /* 0x000fe20000000a00 */
[----:B------:R-:W-:Y:S01]  /*0040*/  ULDC.64 UR4, c[0x0][0x208] ;  /* 0x0000820000047ab9 */ /* 0x000fe20000000a00 */
[----:B------:R-:W3:Y:S01]  /*0050*/  S2R R3, SR_CTAID.X ;  /* 0x0000000000037919 */ /* 0x000ee20000002500 */
[----:B-1----:R-:W-:-:S05]  /*0060*/  IMAD.SHL.U32 R0, R0, 0x2, RZ ;  /* 0x0000000200007824 */ /* 0x002fca00078e00ff */
[----:B------:R-:W-:-:S05]  /*0070*/  LOP3.LUT R0, R0, 0x1fe, RZ, 0xc0, !PT ;  /* 0x000001fe00007812 */ /* 0x000fca00078ec0ff */
[----:B---3--:R-:W-:Y:S02]  /*0080*/  IMAD R0, R3, 0x200, R0 ;  /* 0x0000020003007824 */ /* 0x008fe400078e0200 */
[----:B------:R-:W1:Y:S03]  /*0090*/  LDC.64 R2, c[0x0][0x218] ;  /* 0x00008600ff027b82 */ /* 0x000e660000000a00 */
[----:B------:R-:W-:-:S04]  /*00a0*/  SHF.R.S32.HI R7, RZ, 0x1f, R0 ;  /* 0x0000001fff077819 */ /* 0x000fc80000011400 */
[CC--:B------:R-:W-:Y:S02]  /*00b0*/  LEA.HI R6, R7.reuse, R0.reuse, RZ, 0xc ;  /* 0x0000000007067211 */ /* 0x0c0fe400078f60ff */
[----:B------:R-:W-:Y:S02]  /*00c0*/  LEA.HI R10, R7, R0, RZ, 0x13 ;  /* 0x00000000070a7211 */ /* 0x000fe400078f98ff */
[----:B------:R-:W-:Y:S02]  /*00d0*/  SHF.R.S32.HI R8, RZ, 0xc, R6 ;  /* 0x0000000cff087819 */ /* 0x000fe40000011406 */
[----:B------:R-:W-:Y:S02]  /*00e0*/  SHF.R.S32.HI R12, RZ, 0x13, R10 ;  /* 0x00000013ff0c7819 */ /* 0x000fe4000001140a */
[----:B------:R-:W-:Y:S02]  /*00f0*/  LEA.HI R7, R8, R8, RZ, 0x7 ;  /* 0x0000000808077211 */ /* 0x000fe400078f38ff */
[----:B------:R-:W-:Y:S01]  /*0100*/  LOP3.LUT R9, R6, 0xfffff000, RZ, 0xc0, !PT ;  /* 0xfffff00006097812 */ /* 0x000fe200078ec0ff */
[----:B------:R-:W-:Y:S01]  /*0110*/  IMAD.SHL.U32 R6, R12, 0x40000, RZ ;  /* 0x000400000c067824 */ /* 0x000fe200078e00ff */
[----:B------:R-:W-:-:S02]  /*0120*/  LOP3.LUT R7, R7, 0xffffff80, RZ, 0xc0, !PT ;  /* 0xffffff8007077812 */ /* 0x000fc400078ec0ff */
[----:B------:R-:W-:Y:S01]  /*0130*/  LOP3.LUT R11, R10, 0xfff80000, RZ, 0xc0, !PT ;  /* 0xfff800000a0b7812 */ /* 0x000fe200078ec0ff */
[----:B------:R-:W-:Y:S01]  /*0140*/  IMAD.IADD R9, R0, 0x1, -R9 ;  /* 0x0000000100097824 */ /* 0x000fe200078e0a09 */
[----:B------:R-:W-:Y:S01]  /*0150*/  SHF.R.S32.HI R13, RZ, 0x1f, R6 ;  /* 0x0000001fff0d7819 */ /* 0x000fe20000011406 */
[----:B------:R-:W-:Y:S01]  /*0160*/  IMAD.IADD R7, R8, 0x1, -R7 ;  /* 0x0000000108077824 */ /* 0x000fe200078e0a07 */
[----:B------:R-:W-:Y:S02]  /*0170*/  IADD3 R11, R6, R0, -R11 ;  /* 0x00000000060b7210 */ /* 0x000fe40007ffe80b */
[----:B------:R-:W-:Y:S01]  /*0180*/  SHF.R.S32.HI R10, RZ, 0x1f, R9 ;  /* 0x0000001fff0a7819 */ /* 0x000fe20000011409 */
[C---:B------:R-:W-:Y:S01]  /*0190*/  IMAD.SHL.U32 R8, R7.reuse, 0x1000, RZ ;  /* 0x0000100007087824 */ /* 0x040fe200078e00ff */
[----:B------:R-:W-:Y:S01]  /*01a0*/  ISETP.GE.AND P1, PT, R7, 0x40, PT ;  /* 0x000000400700780c */ /* 0x000fe20003f26270 */
[----:B--2---:R-:W-:Y:S01]  /*01b0*/  IMAD.WIDE R4, R11, 0x4, R4 ;  /* 0x000000040b047825 */ /* 0x004fe200078e0204 */
[----:B------:R-:W-:-:S02]  /*01c0*/  ISETP.GT.AND P0, PT, R7, 0x3f, PT ;  /* 0x0000003f0700780c */ /* 0x000fc40003f04270 */
[----:B------:R-:W-:Y:S01]  /*01d0*/  IADD3 R14, P2, P3, R8, R9, R6 ;  /* 0x00000009080e7210 */ /* 0x000fe20007b5e006 */
[----:B------:R-:W-:Y:S01]  /*01e0*/  IMAD R9, R12, 0x1000, R9 ;  /* 0x000010000c097824 */ /* 0x000fe200078e0209 */
[----:B------:R-:W-:-:S03]  /*01f0*/  SHF.R.S32.HI R8, RZ, 0x1f, R8 ;  /* 0x0000001fff087819 */ /* 0x000fc60000011408 */
[----:B-1----:R-:W-:Y:S01]  /*0200*/  IMAD.WIDE R2, R9, 0x4, R2 ;  /* 0x0000000409027825 */ /* 0x002fe200078e0202 */
[----:B------:R-:W-:Y:S02]  /*0210*/  IADD3.X R7, R8, R10, R13, P2, P3 ;  /* 0x0000000a08077210 */ /* 0x000fe400017e640d */
[----:B------:R-:W-:Y:S02]  /*0220*/  CS2R R10, SRZ ;  /* 0x00000000000a7805 */ /* 0x000fe4000001ff00 */
[----:B------:R-:W-:Y:S02]  /*0230*/  CS2R R12, SRZ ;  /* 0x00000000000c7805 */ /* 0x000fe4000001ff00 */
[C---:B------:R-:W-:Y:S01]  /*0240*/  LEA R6, P2, R14.reuse, UR6, 0x2 ;  /* 0x000000060e067c11 */ /* 0x040fe2000f8410ff */
[----:B------:R-:W1:Y:S01]  /*0250*/  LDC.64 R8, c[0x0][0x228] ;  /* 0x00008a00ff087b82 */ /* 0x000e620000000a00 */
[----:B------:R-:W2:Y:S02]  /*0260*/  @!P1 LDG.E.64 R10, desc[UR4][R4.64] ;  /* 0x00000004040a9981 */ /* 0x000ea4000c1e1b00 */
[----:B------:R-:W-:-:S02]  /*0270*/  LEA.HI.X R7, R14, UR7, R7, 0x2, P2 ;  /* 0x000000070e077c11 */ /* 0x000fc400090f1407 */
[----:B------:R-:W-:Y:S01]  /*0280*/  CS2R R14, SRZ ;  /* 0x00000000000e7805 */ /* 0x000fe2000001ff00 */
[----:B------:R1:W3:Y:S05]  /*0290*/  @!P1 LDG.E.EL.64 R12, desc[UR4][R2.64] ;  /* 0x00000004020c9981 */ /* 0x0002ea000c2e1b00 */
[----:B------:R-:W4:Y:S01]  /*02a0*/  @P0 LDG.E.64 R14, desc[UR4][R6.64+-0x100000] ;  /* 0xf0000004060e0981 */ /* 0x000f22000c1e1b00 */
[----:B-1----:R-:W-:Y:S01]  /*02b0*/  IMAD.WIDE R2, R0, 0x4, R8 ;  /* 0x0000000400027825 */ /* 0x002fe200078e0208 */
[----:B--2---:R-:W-:Y:S02]  /*02c0*/  SEL R17, R10, RZ, !P1 ;  /* 0x000000ff0a117207 */ /* 0x004fe40004800000 */
[----:B------:R-:W-:-:S02]  /*02d0*/  SEL R10, R11, RZ, !P1 ;  /* 0x000000ff0b0a7207 */ /* 0x000fc40004800000 */
[----:B---3--:R-:W-:Y:S02]  /*02e0*/  SEL R12, R12, RZ, !P1 ;  /* 0x000000ff0c0c7207 */ /* 0x008fe40004800000 */
[----:B------:R-:W-:-:S03]  /*02f0*/  SEL R13, R13, RZ, !P1 ;  /* 0x000000ff0d0d7207 */ /* 0x000fc60004800000 */
[----:B------:R-:W-:Y:S01]  /*0300*/  FMUL R12, R17, R12 ;  /* 0x0000000c110c7220 */ /* 0x000fe20000400000 */
[----:B----4-:R-:W-:Y:S01]  /*0310*/  @P1 SEL R12, R14, RZ, P0 ;  /* 0x000000ff0e0c1207 */ /* 0x010fe20000000000 */
[----:B------:R-:W-:Y:S01]  /*0320*/  FMUL R13, R10, R13 ;  /* 0x0000000d0a0d7220 */ /* 0x000fe20000400000 */
[----:B------:R-:W-:-:S05]  /*0330*/  @P1 SEL R13, R15, RZ, P0 ;  /* 0x000000ff0f0d1207 */ /* 0x000fca0000000000 */
[----:B------:R-:W-:Y:S01]  /*0340*/  STG.E.64 desc[UR4][R2.64], R12 ;  /* 0x0000000c02007986 */ /* 0x000fe2000c101b04 */
[----:B------:R-:W-:Y:S05]  /*0350*/  EXIT ;  /* 0x000000000000794d */ /* 0x000fea0003800000 */
.L_x_0:
[----:B------:R-:W-:-:S00]  /*0360*/  BRA `(.L_x_0) ;  /* 0xfffffffc00fc7947 */ /* 0x000fc0000383ffff */
[----:B------:R-:W-:-:S00]  /*0370*/  NOP ;  /* 0x0000000000007918 */ /* 0x000fc00000000000 */
        /* <DEDUP_REMOVED lines=8> */
.L_x_1:


//--------------------- .nv.constant0.triton_poi_fused_cat_46 --------------------------
	.section	.nv.constant0.triton_poi_fused_cat_46,"a",@progbits
	.sectionflags	@""
	.align	4
.nv.constant0.triton_poi_fused_cat_46:
	.zero		564
